	.headerflags	@"EF_CUDA_TEXMODE_UNIFIED EF_CUDA_64BIT_ADDRESS EF_CUDA_ACCELERATORS EF_CUDA_SM90 EF_CUDA_VIRTUAL_SM(EF_CUDA_SM90)"
	.elftype	@"ET_EXEC"


//--------------------- .nv.info                  --------------------------
	.section	.nv.info,"",@"SHT_CUDA_INFO"
	.align	4


	//----- nvinfo : EIATTR_REGCOUNT
	.align		4
        /*0000*/ 	.byte	0x04, 0x2f
        /*0002*/ 	.short	(.L_1 - .L_0)
	.align		4
.L_0:
        /*0004*/ 	.word	index@(triton_poi_fused_convolution_relu_20)
        /*0008*/ 	.word	0x00000012


	//----- nvinfo : EIATTR_MIN_STACK_SIZE
	.align		4
.L_1:
        /*000c*/ 	.byte	0x04, 0x12
        /*000e*/ 	.short	(.L_3 - .L_2)
	.align		4
.L_2:
        /*0010*/ 	.word	index@(triton_poi_fused_convolution_relu_20)
        /*0014*/ 	.word	0x00000000


	//----- nvinfo : EIATTR_FRAME_SIZE
	.align		4
.L_3:
        /*0018*/ 	.byte	0x04, 0x11
        /*001a*/ 	.short	(.L_5 - .L_4)
	.align		4
.L_4:
        /*001c*/ 	.word	index@(triton_poi_fused_convolution_relu_20)
        /*0020*/ 	.word	0x00000000


	//----- nvinfo : EIATTR_MIN_STACK_SIZE
	.align		4
.L_5:
        /*0024*/ 	.byte	0x04, 0x12
        /*0026*/ 	.short	(.L_7 - .L_6)
	.align		4
.L_6:
        /*0028*/ 	.word	index@(triton_poi_fused_convolution_relu_20)
        /*002c*/ 	.word	0x00000000
.L_7:


//--------------------- .nv.info.triton_poi_fused_convolution_relu_20 --------------------------
	.section	.nv.info.triton_poi_fused_convolution_relu_20,"",@"SHT_CUDA_INFO"
	.sectionflags	@""
	.align	4


	//----- nvinfo : EIATTR_CUDA_API_VERSION
	.align		4
        /*0000*/ 	.byte	0x04, 0x37
        /*0002*/ 	.short	(.L_9 - .L_8)
.L_8:
        /*0004*/ 	.word	0x0000007c


	//----- nvinfo : EIATTR_KPARAM_INFO
	.align		4
.L_9:
        /*0008*/ 	.byte	0x04, 0x17
        /*000a*/ 	.short	(.L_11 - .L_10)
.L_10:
        /*000c*/ 	.word	0x00000000
        /*0010*/ 	.short	0x0002
        /*0012*/ 	.short	0x0010
        /*0014*/ 	.byte	0x00, 0xf0, 0x11, 0x00


	//----- nvinfo : EIATTR_KPARAM_INFO
	.align		4
.L_11:
        /*0018*/ 	.byte	0x04, 0x17
        /*001a*/ 	.short	(.L_13 - .L_12)
.L_12:
        /*001c*/ 	.word	0x00000000
        /*0020*/ 	.short	0x0001
        /*0022*/ 	.short	0x0008
        /*0024*/ 	.byte	0x00, 0xf4, 0x21, 0x00


	//----- nvinfo : EIATTR_KPARAM_INFO
	.align		4
.L_13:
        /*0028*/ 	.byte	0x04, 0x17
        /*002a*/ 	.short	(.L_15 - .L_14)
.L_14:
        /*002c*/ 	.word	0x00000000
        /*0030*/ 	.short	0x0000
        /*0032*/ 	.short	0x0000
        /*0034*/ 	.byte	0x00, 0xf4, 0x21, 0x00


	//----- nvinfo : EIATTR_SPARSE_MMA_MASK
	.align		4
.L_15:
        /*0038*/ 	.byte	0x03, 0x50
        /*003a*/ 	.short	0x0000


	//----- nvinfo : EIATTR_MAXREG_COUNT
	.align		4
        /*003c*/ 	.byte	0x03, 0x1b
        /*003e*/ 	.short	0x00ff


	//----- nvinfo : EIATTR_EXIT_INSTR_OFFSETS
	.align		4
        /*0040*/ 	.byte	0x04, 0x1c
        /*0042*/ 	.short	(.L_17 - .L_16)


	//   ....[0]....
.L_16:
        /*0044*/ 	.word	0x000002d0


	//----- nvinfo : EIATTR_REQNTID
	.align		4
.L_17:
        /*0048*/ 	.byte	0x04, 0x10
        /*004a*/ 	.short	(.L_19 - .L_18)
.L_18:
        /*004c*/ 	.word	0x00000080
        /*0050*/ 	.word	0x00000001
        /*0054*/ 	.word	0x00000001


	//----- nvinfo : EIATTR_CBANK_PARAM_SIZE
	.align		4
.L_19:
        /*0058*/ 	.byte	0x03, 0x19
        /*005a*/ 	.short	0x0014


	//----- nvinfo : EIATTR_PARAM_CBANK
	.align		4
        /*005c*/ 	.byte	0x04, 0x0a
        /*005e*/ 	.short	(.L_21 - .L_20)
	.align		4
.L_20:
        /*0060*/ 	.word	index@(.nv.constant0.triton_poi_fused_convolution_relu_20)
        /*0064*/ 	.short	0x0210
        /*0066*/ 	.short	0x0014


	//----- nvinfo : EIATTR_SW_WAR
	.align		4
.L_21:
        /*0068*/ 	.byte	0x04, 0x36
        /*006a*/ 	.short	(.L_23 - .L_22)
.L_22:
        /*006c*/ 	.word	0x00000008
.L_23:


//--------------------- .nv.callgraph             --------------------------
	.section	.nv.callgraph,"",@"SHT_CUDA_CALLGRAPH"
	.align	4
	.sectionentsize	8
	.align		4
        /*0000*/ 	.word	0x00000000
	.align		4
        /*0004*/ 	.word	0xffffffff
	.align		4
        /*0008*/ 	.word	0x00000000
	.align		4
        /*000c*/ 	.word	0xfffffffe
	.align		4
        /*0010*/ 	.word	0x00000000
	.align		4
        /*0014*/ 	.word	0xfffffffd
	.align		4
        /*0018*/ 	.word	0x00000000
	.align		4
        /*001c*/ 	.word	0xfffffffc


//--------------------- .text.triton_poi_fused_convolution_relu_20 --------------------------
	.section	.text.triton_poi_fused_convolution_relu_20,"ax",@progbits
	.align	128
        .global         triton_poi_fused_convolution_relu_20
        .type           triton_poi_fused_convolution_relu_20,@function
        .size           triton_poi_fused_convolution_relu_20,(.L_x_1 - triton_poi_fused_convolution_relu_20)
        .other          triton_poi_fused_convolution_relu_20,@"STO_CUDA_ENTRY STV_DEFAULT"
triton_poi_fused_convolution_relu_20:
.text.triton_poi_fused_convolution_relu_20:
[----:B------:R-:W-:Y:S01]  /*0000*/  LDC R1, c[0x0][0x28] ;  /* 0x00000a00ff017b82 */ /* 0x000fe20000000800 */
[----:B------:R-:W1:Y:S07]  /*0010*/  S2R R0, SR_TID.X ;  /* 0x0000000000007919 */ /* 0x000e6e0000002100 */
[----:B------:R-:W2:Y:S01]  /*0020*/  LDC.64 R4, c[0x0][0x218] ;  /* 0x00008600ff047b82 */ /* 0x000ea20000000a00 */
[----:B------:R-:W-:Y:S01]  /*0030*/  ULDC.64 UR4, c[0x0][0x208] ;  /* 0x0000820000047ab9 */ /* 0x000fe20000000a00 */
[----:B------:R-:W3:Y:S06]  /*0040*/  S2R R7, SR_CTAID.X ;  /* 0x0000000000077919 */ /* 0x000eec0000002500 */
[----:B------:R-:W4:Y:S01]  /*0050*/  LDC.64 R2, c[0x0][0x210] ;  /* 0x00008400ff027b82 */ /* 0x000f220000000a00 */
[----:B-1----:R-:W-:Y:S01]  /*0060*/  IMAD.SHL.U32 R0, R0, 0x4, RZ ;  /* 0x0000000400007824 */ /* 0x002fe200078e00ff */
[----:B---3--:R-:W-:-:S04]  /*0070*/  SHF.R.S32.HI R6, RZ, 0x15, R7 ;  /* 0x00000015ff067819 */ /* 0x008fc80000011407 */
[----:B------:R-:W-:-:S05]  /*0080*/  LOP3.LUT R0, R0, 0x1fc, RZ, 0xc0, !PT ;  /* 0x000001fc00007812 */ /* 0x000fca00078ec0ff */
[----:B------:R-:W-:Y:S01]  /*0090*/  IMAD R7, R7, 0x400, R0 ;  /* 0x0000040007077824 */ /* 0x000fe200078e0200 */
[----:B------:R-:W-:-:S03]  /*00a0*/  SGXT R0, R6, 0x1 ;  /* 0x000000010600781a */ /* 0x000fc60000000200 */
[----:B----4-:R-:W-:Y:S01]  /*00b0*/  IMAD.WIDE R2, R7, 0x4, R2 ;  /* 0x0000000407027825 */ /* 0x010fe200078e0202 */
[----:B------:R-:W-:-:S04]  /*00c0*/  LEA.HI R0, R0, R7, RZ, 0x9 ;  /* 0x0000000700007211 */ /* 0x000fc800078f48ff */
[----:B------:R-:W-:Y:S01]  /*00d0*/  LOP3.LUT R0, R0, 0xfffffe00, RZ, 0xc0, !PT ;  /* 0xfffffe0000007812 */ /* 0x000fe200078ec0ff */
[----:B------:R-:W3:Y:S04]  /*00e0*/  LDG.E.128 R12, desc[UR4][R2.64+0x800] ;  /* 0x00080004020c7981 */ /* 0x000ee8000c1e1d00 */
[----:B------:R-:W-:-:S04]  /*00f0*/  IMAD.IADD R9, R7, 0x1, -R0 ;  /* 0x0000000107097824 */ /* 0x000fc800078e0a00 */
[----:B--2---:R-:W-:Y:S02]  /*0100*/  IMAD.WIDE R4, R9, 0x4, R4 ;  /* 0x0000000409047825 */ /* 0x004fe400078e0204 */
[----:B------:R-:W2:Y:S04]  /*0110*/  LDG.E.128 R8, desc[UR4][R2.64] ;  /* 0x0000000402087981 */ /* 0x000ea8000c1e1d00 */
[----:B------:R-:W3:Y:S02]  /*0120*/  LDG.E.EL.128 R4, desc[UR4][R4.64] ;  /* 0x0000000404047981 */ /* 0x000ee4000c2e1d00 */
[CC--:B---3--:R-:W-:Y:S01]  /*0130*/  FSETP.GEU.AND P6, PT, R12.reuse, -R4.reuse, PT ;  /* 0x800000040c00720b */ /* 0x0c8fe20003fce000 */
[--C-:B------:R-:W-:Y:S01]  /*0140*/  FADD R12, R12, R4.reuse ;  /* 0x000000040c0c7221 */ /* 0x100fe20000000000 */
[C---:B--2---:R-:W-:Y:S01]  /*0150*/  FSETP.GEU.AND P2, PT, R8.reuse, -R4, PT ;  /* 0x800000040800720b */ /* 0x044fe20003f4e000 */
[----:B------:R-:W-:Y:S01]  /*0160*/  FADD R8, R8, R4 ;  /* 0x0000000408087221 */ /* 0x000fe20000000000 */
[----:B------:R-:W-:-:S02]  /*0170*/  FSETP.GEU.AND P5, PT, R13, -R5, PT ;  /* 0x800000050d00720b */ /* 0x000fc40003fae000 */
[----:B------:R-:W-:Y:S01]  /*0180*/  SEL R4, R12, RZ, P6 ;  /* 0x000000ff0c047207 */ /* 0x000fe20003000000 */
[----:B------:R-:W-:Y:S01]  /*0190*/  FADD R13, R13, R5 ;  /* 0x000000050d0d7221 */ /* 0x000fe20000000000 */
[CC--:B------:R-:W-:Y:S01]  /*01a0*/  FSETP.GEU.AND P4, PT, R14.reuse, -R6.reuse, PT ;  /* 0x800000060e00720b */ /* 0x0c0fe20003f8e000 */
[--C-:B------:R-:W-:Y:S01]  /*01b0*/  FADD R14, R14, R6.reuse ;  /* 0x000000060e0e7221 */ /* 0x100fe20000000000 */
[C---:B------:R-:W-:Y:S01]  /*01c0*/  FSETP.GEU.AND P3, PT, R15.reuse, -R7, PT ;  /* 0x800000070f00720b */ /* 0x040fe20003f6e000 */
[----:B------:R-:W-:Y:S01]  /*01d0*/  FADD R15, R15, R7 ;  /* 0x000000070f0f7221 */ /* 0x000fe20000000000 */
[C---:B------:R-:W-:Y:S01]  /*01e0*/  FSETP.GEU.AND P1, PT, R9.reuse, -R5, PT ;  /* 0x800000050900720b */ /* 0x040fe20003f2e000 */
[----:B------:R-:W-:Y:S01]  /*01f0*/  FADD R9, R9, R5 ;  /* 0x0000000509097221 */ /* 0x000fe20000000000 */
[C---:B------:R-:W-:Y:S01]  /*0200*/  FSETP.GEU.AND P0, PT, R10.reuse, -R6, PT ;  /* 0x800000060a00720b */ /* 0x040fe20003f0e000 */
[----:B------:R-:W-:Y:S01]  /*0210*/  FADD R10, R10, R6 ;  /* 0x000000060a0a7221 */ /* 0x000fe20000000000 */
[C---:B------:R-:W-:Y:S01]  /*0220*/  FSETP.GEU.AND P6, PT, R11.reuse, -R7, PT ;  /* 0x800000070b00720b */ /* 0x040fe20003fce000 */
[----:B------:R-:W-:Y:S01]  /*0230*/  FADD R11, R11, R7 ;  /* 0x000000070b0b7221 */ /* 0x000fe20000000000 */
[----:B------:R-:W-:-:S02]  /*0240*/  SEL R5, R13, RZ, P5 ;  /* 0x000000ff0d057207 */ /* 0x000fc40002800000 */
[----:B------:R-:W-:Y:S02]  /*0250*/  SEL R6, R14, RZ, P4 ;  /* 0x000000ff0e067207 */ /* 0x000fe40002000000 */
[----:B------:R-:W-:Y:S02]  /*0260*/  SEL R7, R15, RZ, P3 ;  /* 0x000000ff0f077207 */ /* 0x000fe40001800000 */
[----:B------:R-:W-:Y:S02]  /*0270*/  SEL R8, R8, RZ, P2 ;  /* 0x000000ff08087207 */ /* 0x000fe40001000000 */
[----:B------:R-:W-:Y:S02]  /*0280*/  SEL R9, R9, RZ, P1 ;  /* 0x000000ff09097207 */ /* 0x000fe40000800000 */
[----:B------:R-:W-:Y:S02]  /*0290*/  SEL R10, R10, RZ, P0 ;  /* 0x000000ff0a0a7207 */ /* 0x000fe40000000000 */
[----:B------:R-:W-:Y:S01]  /*02a0*/  SEL R11, R11, RZ, P6 ;  /* 0x000000ff0b0b7207 */ /* 0x000fe20003000000 */
[----:B------:R-:W-:Y:S04]  /*02b0*/  STG.E.128 desc[UR4][R2.64+0x800], R4 ;  /* 0x0008000402007986 */ /* 0x000fe8000c101d04 */
[----:B------:R-:W-:Y:S01]  /*02c0*/  STG.E.128 desc[UR4][R2.64], R8 ;  /* 0x0000000802007986 */ /* 0x000fe2000c101d04 */
[----:B------:R-:W-:Y:S05]  /*02d0*/  EXIT ;  /* 0x000000000000794d */ /* 0x000fea0003800000 */
.L_x_0:
[----:B------:R-:W-:-:S00]  /*02e0*/  BRA `(.L_x_0) ;  /* 0xfffffffc00fc7947 */ /* 0x000fc0000383ffff */
[----:B------:R-:W-:-:S00]  /*02f0*/  NOP ;  /* 0x0000000000007918 */ /* 0x000fc00000000000 */
        /* <DEDUP_REMOVED lines=8> */
.L_x_1:


//--------------------- .nv.constant0.triton_poi_fused_convolution_relu_20 --------------------------
	.section	.nv.constant0.triton_poi_fused_convolution_relu_20,"a",@progbits
	.sectionflags	@""
	.align	4
.nv.constant0.triton_poi_fused_convolution_relu_20:
	.zero		548
